//
// Generated by NVIDIA NVVM Compiler
//
// Compiler Build ID: CL-36424714
// Cuda compilation tools, release 13.0, V13.0.88
// Based on NVVM 20.0.0
//

.version 9.0
.target sm_100
.address_size 64

	// .globl	_Z8Dev_trapfffiPf
// _ZZ8Dev_trapfffiPfE11shared_vals has been demoted

.visible .entry _Z8Dev_trapfffiPf(
	.param .f32 _Z8Dev_trapfffiPf_param_0,
	.param .f32 _Z8Dev_trapfffiPf_param_1,
	.param .f32 _Z8Dev_trapfffiPf_param_2,
	.param .u32 _Z8Dev_trapfffiPf_param_3,
	.param .u64 .ptr .align 1 _Z8Dev_trapfffiPf_param_4
)
{
	.reg .pred 	%p<5>;
	.reg .b32 	%r<24>;
	.reg .b32 	%f<20>;
	.reg .b64 	%rd<3>;
	// demoted variable
	.shared .align 4 .b8 _ZZ8Dev_trapfffiPfE11shared_vals[128];
	ld.param.f32 	%f4, [_Z8Dev_trapfffiPf_param_0];
	ld.param.f32 	%f5, [_Z8Dev_trapfffiPf_param_2];
	ld.param.u32 	%r3, [_Z8Dev_trapfffiPf_param_3];
	ld.param.u64 	%rd1, [_Z8Dev_trapfffiPf_param_4];
	mov.u32 	%r4, %ntid.x;
	mov.u32 	%r5, %ctaid.x;
	mov.u32 	%r1, %tid.x;
	mad.lo.s32 	%r2, %r4, %r5, %r1;
	setp.lt.s32 	%p1, %r2, 1;
	setp.ge.s32 	%p2, %r2, %r3;
	mov.f32 	%f19, 0f00000000;
	or.pred  	%p3, %p1, %p2;
	@%p3 bra 	$L__BB0_2;
	cvt.rn.f32.u32 	%f7, %r2;
	fma.rn.f32 	%f8, %f5, %f7, %f4;
	fma.rn.f32 	%f19, %f8, %f8, 0f40800000;
$L__BB0_2:
	shl.b32 	%r6, %r1, 2;
	and.b32  	%r7, %r6, 124;
	mov.u32 	%r8, _ZZ8Dev_trapfffiPfE11shared_vals;
	add.s32 	%r9, %r8, %r7;
	xor.b32  	%r10, %r7, 64;
	add.s32 	%r11, %r8, %r10;
	ld.shared.f32 	%f9, [%r11];
	add.f32 	%f10, %f9, %f19;
	st.shared.f32 	[%r9], %f10;
	add.s32 	%r12, %r6, 32;
	and.b32  	%r13, %r12, 124;
	add.s32 	%r14, %r8, %r13;
	ld.shared.f32 	%f11, [%r14];
	add.f32 	%f12, %f11, %f10;
	st.shared.f32 	[%r9], %f12;
	add.s32 	%r15, %r6, 16;
	and.b32  	%r16, %r15, 124;
	add.s32 	%r17, %r8, %r16;
	ld.shared.f32 	%f13, [%r17];
	add.f32 	%f14, %f13, %f12;
	st.shared.f32 	[%r9], %f14;
	add.s32 	%r18, %r6, 8;
	and.b32  	%r19, %r18, 124;
	add.s32 	%r20, %r8, %r19;
	ld.shared.f32 	%f15, [%r20];
	add.f32 	%f16, %f15, %f14;
	st.shared.f32 	[%r9], %f16;
	add.s32 	%r21, %r6, 4;
	and.b32  	%r22, %r21, 124;
	add.s32 	%r23, %r8, %r22;
	ld.shared.f32 	%f17, [%r23];
	add.f32 	%f3, %f17, %f16;
	st.shared.f32 	[%r9], %f3;
	setp.ne.s32 	%p4, %r1, 0;
	@%p4 bra 	$L__BB0_4;
	cvta.to.global.u64 	%rd2, %rd1;
	atom.global.add.f32 	%f18, [%rd2], %f3;
$L__BB0_4:
	ret;

}


// ===== COMPILED SASS (sm_100) =====

	.target	sm_100

	.elftype	@"ET_EXEC"


//--------------------- .note.nv.tkinfo           --------------------------
	.section	.note.nv.tkinfo,"",@"SHT_NOTE"
	.sectionflags	@"SHF_NOTE_NV_TKINFO"
	.tkinfo
        /*0018*/ 	.word	0x00000002
        /*0030*/ 	.string	""
        /*0030*/ 	.string	"ptxas"
        /*0030*/ 	.string	"Cuda compilation tools, release 13.0, V13.0.88"
        /*0030*/ 	.string	"Build cuda_13.0.r13.0/compiler.36424714_0"
        /*0030*/ 	.string	"-arch sm_100 -m 64 "



//--------------------- .note.nv.cuinfo           --------------------------
	.section	.note.nv.cuinfo,"",@"SHT_NOTE"
	.sectionflags	@"SHF_NOTE_NV_CUINFO"
        /*0018*/ 	.short	0x0002
        /*001a*/ 	.short	0x0064
        /*001c*/ 	.short	0x0082
	.zero		2


//--------------------- .nv.info                  --------------------------
	.section	.nv.info,"",@"SHT_CUDA_INFO"
	.align	4


	//----- nvinfo : EIATTR_REGCOUNT
	.align		4
        /*0000*/ 	.byte	0x04, 0x2f
        /*0002*/ 	.short	(.L_1 - .L_0)
	.align		4
.L_0:
        /*0004*/ 	.word	index@(_Z8Dev_trapfffiPf)
        /*0008*/ 	.word	0x0000000e


	//----- nvinfo : EIATTR_FRAME_SIZE
	.align		4
.L_1:
        /*000c*/ 	.byte	0x04, 0x11
        /*000e*/ 	.short	(.L_3 - .L_2)
	.align		4
.L_2:
        /*0010*/ 	.word	index@(_Z8Dev_trapfffiPf)
        /*0014*/ 	.word	0x00000000


	//----- nvinfo : EIATTR_MIN_STACK_SIZE
	.align		4
.L_3:
        /*0018*/ 	.byte	0x04, 0x12
        /*001a*/ 	.short	(.L_5 - .L_4)
	.align		4
.L_4:
        /*001c*/ 	.word	index@(_Z8Dev_trapfffiPf)
        /*0020*/ 	.word	0x00000000
.L_5:


//--------------------- .nv.compat                --------------------------
	.section	.nv.compat,"",@"SHT_CUDA_COMPAT_INFO"
	.align	4
        /*0000*/ 	.byte	0x02, 0x09, 0x00, 0x00, 0x02, 0x02, 0x01, 0x00, 0x02, 0x05, 0x05, 0x00, 0x03, 0x07, 0x01, 0x01
        /*0010*/ 	.byte	0x02, 0x03, 0x00, 0x00, 0x02, 0x06, 0x01, 0x00, 0x04, 0x0b, 0x08, 0x00, 0x09, 0x00, 0x00, 0x00
        /*0020*/ 	.byte	0x00, 0x00, 0x00, 0x00


//--------------------- .nv.info._Z8Dev_trapfffiPf --------------------------
	.section	.nv.info._Z8Dev_trapfffiPf,"",@"SHT_CUDA_INFO"
	.sectionflags	@""
	.align	4


	//----- nvinfo : EIATTR_CUDA_API_VERSION
	.align		4
        /*0000*/ 	.byte	0x04, 0x37
        /*0002*/ 	.short	(.L_7 - .L_6)
.L_6:
        /*0004*/ 	.word	0x00000082


	//----- nvinfo : EIATTR_KPARAM_INFO
	.align		4
.L_7:
        /*0008*/ 	.byte	0x04, 0x17
        /*000a*/ 	.short	(.L_9 - .L_8)
.L_8:
        /*000c*/ 	.word	0x00000000
        /*0010*/ 	.short	0x0004
        /*0012*/ 	.short	0x0010
        /*0014*/ 	.byte	0x00, 0xf5, 0x21, 0x00


	//----- nvinfo : EIATTR_KPARAM_INFO
	.align		4
.L_9:
        /*0018*/ 	.byte	0x04, 0x17
        /*001a*/ 	.short	(.L_11 - .L_10)
.L_10:
        /*001c*/ 	.word	0x00000000
        /*0020*/ 	.short	0x0003
        /*0022*/ 	.short	0x000c
        /*0024*/ 	.byte	0x00, 0xf0, 0x11, 0x00


	//----- nvinfo : EIATTR_KPARAM_INFO
	.align		4
.L_11:
        /*0028*/ 	.byte	0x04, 0x17
        /*002a*/ 	.short	(.L_13 - .L_12)
.L_12:
        /*002c*/ 	.word	0x00000000
        /*0030*/ 	.short	0x0002
        /*0032*/ 	.short	0x0008
        /*0034*/ 	.byte	0x00, 0xf0, 0x11, 0x00


	//----- nvinfo : EIATTR_KPARAM_INFO
	.align		4
.L_13:
        /*0038*/ 	.byte	0x04, 0x17
        /*003a*/ 	.short	(.L_15 - .L_14)
.L_14:
        /*003c*/ 	.word	0x00000000
        /*0040*/ 	.short	0x0001
        /*0042*/ 	.short	0x0004
        /*0044*/ 	.byte	0x00, 0xf0, 0x11, 0x00


	//----- nvinfo : EIATTR_KPARAM_INFO
	.align		4
.L_15:
        /*0048*/ 	.byte	0x04, 0x17
        /*004a*/ 	.short	(.L_17 - .L_16)
.L_16:
        /*004c*/ 	.word	0x00000000
        /*0050*/ 	.short	0x0000
        /*0052*/ 	.short	0x0000
        /*0054*/ 	.byte	0x00, 0xf0, 0x11, 0x00


	//----- nvinfo : EIATTR_SPARSE_MMA_MASK
	.align		4
.L_17:
        /*0058*/ 	.byte	0x03, 0x50
        /*005a*/ 	.short	0x0000


	//----- nvinfo : EIATTR_MAXREG_COUNT
	.align		4
        /*005c*/ 	.byte	0x03, 0x1b
        /*005e*/ 	.short	0x00ff


	//----- nvinfo : EIATTR_MERCURY_ISA_VERSION
	.align		4
        /*0060*/ 	.byte	0x03, 0x5f
        /*0062*/ 	.short	0x0101


	//----- nvinfo : EIATTR_VRC_CTA_INIT_COUNT
	.align		4
        /*0064*/ 	.byte	0x02, 0x4a
	.zero		1
	.zero		1


	//----- nvinfo : EIATTR_EXIT_INSTR_OFFSETS
	.align		4
        /*0068*/ 	.byte	0x04, 0x1c
        /*006a*/ 	.short	(.L_19 - .L_18)


	//   ....[0]....
.L_18:
        /*006c*/ 	.word	0x000002c0


	//   ....[1]....
        /*0070*/ 	.word	0x00000300


	//----- nvinfo : EIATTR_CBANK_PARAM_SIZE
	.align		4
.L_19:
        /*0074*/ 	.byte	0x03, 0x19
        /*0076*/ 	.short	0x0018


	//----- nvinfo : EIATTR_PARAM_CBANK
	.align		4
        /*0078*/ 	.byte	0x04, 0x0a
        /*007a*/ 	.short	(.L_21 - .L_20)
	.align		4
.L_20:
        /*007c*/ 	.word	index@(.nv.constant0._Z8Dev_trapfffiPf)
        /*0080*/ 	.short	0x0380
        /*0082*/ 	.short	0x0018


	//----- nvinfo : EIATTR_SW_WAR
	.align		4
.L_21:
        /*0084*/ 	.byte	0x04, 0x36
        /*0086*/ 	.short	(.L_23 - .L_22)
.L_22:
        /*0088*/ 	.word	0x00000008
.L_23:


//--------------------- .nv.callgraph             --------------------------
	.section	.nv.callgraph,"",@"SHT_CUDA_CALLGRAPH"
	.align	4
	.sectionentsize	8
	.align		4
        /*0000*/ 	.word	0x00000000
	.align		4
        /*0004*/ 	.word	0xffffffff
	.align		4
        /*0008*/ 	.word	0x00000000
	.align		4
        /*000c*/ 	.word	0xfffffffe
	.align		4
        /*0010*/ 	.word	0x00000000
	.align		4
        /*0014*/ 	.word	0xfffffffd
	.align		4
        /*0018*/ 	.word	0x00000000
	.align		4
        /*001c*/ 	.word	0xfffffffc


//--------------------- .text._Z8Dev_trapfffiPf   --------------------------
	.section	.text._Z8Dev_trapfffiPf,"ax",@progbits
	.align	128
        .global         _Z8Dev_trapfffiPf
        .type           _Z8Dev_trapfffiPf,@function
        .size           _Z8Dev_trapfffiPf,(.L_x_1 - _Z8Dev_trapfffiPf)
        .other          _Z8Dev_trapfffiPf,@"STO_CUDA_ENTRY STV_DEFAULT"
_Z8Dev_trapfffiPf:
.text._Z8Dev_trapfffiPf:
[----:B------:R-:W-:Y:S01]  /*0000*/  LDC R1, c[0x0][0x37c] ;  /* 0x0000df00ff017b82 */ /* 0x000fe20000000800 */
[----:B------:R-:W0:Y:S07]  /*0010*/  S2R R0, SR_CTAID.X ;  /* 0x0000000000007919 */ /* 0x000e2e0000002500 */
[----:B------:R-:W1:Y:S01]  /*0020*/  S2UR UR5, SR_CgaCtaId ;  /* 0x00000000000579c3 */ /* 0x000e620000008800 */
[----:B------:R-:W0:Y:S01]  /*0030*/  LDCU UR4, c[0x0][0x360] ;  /* 0x00006c00ff0477ac */ /* 0x000e220008000800 */
[----:B------:R-:W0:Y:S01]  /*0040*/  S2R R11, SR_TID.X ;  /* 0x00000000000b7919 */ /* 0x000e220000002100 */
[----:B------:R-:W2:Y:S01]  /*0050*/  LDCU UR6, c[0x0][0x38c] ;  /* 0x00007180ff0677ac */ /* 0x000ea20008000800 */
[----:B0-----:R-:W-:Y:S01]  /*0060*/  IMAD R0, R0, UR4, R11 ;  /* 0x0000000400007c24 */ /* 0x001fe2000f8e020b */
[----:B------:R-:W-:Y:S01]  /*0070*/  UMOV UR4, 0x400 ;  /* 0x0000040000047882 */ /* 0x000fe20000000000 */
[----:B------:R-:W-:Y:S01]  /*0080*/  IMAD.SHL.U32 R3, R11, 0x4, RZ ;  /* 0x000000040b037824 */ /* 0x000fe200078e00ff */
[----:B-1----:R-:W-:-:S02]  /*0090*/  ULEA UR4, UR5, UR4, 0x18 ;  /* 0x0000000405047291 */ /* 0x002fc4000f8ec0ff */
[C---:B--2---:R-:W-:Y:S02]  /*00a0*/  ISETP.GE.AND P0, PT, R0.reuse, UR6, PT ;  /* 0x0000000600007c0c */ /* 0x044fe4000bf06270 */
[C---:B------:R-:W-:Y:S02]  /*00b0*/  LOP3.LUT R4, R3.reuse, 0x7c, RZ, 0xc0, !PT ;  /* 0x0000007c03047812 */ /* 0x040fe400078ec0ff */
[----:B------:R-:W-:Y:S02]  /*00c0*/  ISETP.LT.OR P0, PT, R0, 0x1, P0 ;  /* 0x000000010000780c */ /* 0x000fe40000701670 */
[----:B------:R-:W-:Y:S02]  /*00d0*/  LOP3.LUT R5, R4, 0x40, RZ, 0x3c, !PT ;  /* 0x0000004004057812 */ /* 0x000fe400078e3cff */
[----:B------:R-:W-:-:S04]  /*00e0*/  IADD3 R6, PT, PT, R3, 0x8, RZ ;  /* 0x0000000803067810 */ /* 0x000fc80007ffe0ff */
[----:B------:R-:W0:Y:S01]  /*00f0*/  LDS R5, [R5+UR4] ;  /* 0x0000000405057984 */ /* 0x000e220008000800 */
[----:B------:R-:W-:-:S04]  /*0100*/  LOP3.LUT R6, R6, 0x7c, RZ, 0xc0, !PT ;  /* 0x0000007c06067812 */ /* 0x000fc800078ec0ff */
[----:B------:R-:W1:Y:S01]  /*0110*/  @!P0 LDC R7, c[0x0][0x388] ;  /* 0x0000e200ff078b82 */ /* 0x000e620000000800 */
[----:B------:R-:W-:Y:S01]  /*0120*/  @!P0 I2FP.F32.U32 R2, R0 ;  /* 0x0000000000028245 */ /* 0x000fe20000201000 */
[----:B------:R-:W-:-:S06]  /*0130*/  IMAD.MOV.U32 R0, RZ, RZ, RZ ;  /* 0x000000ffff007224 */ /* 0x000fcc00078e00ff */
[----:B------:R-:W1:Y:S02]  /*0140*/  @!P0 LDC R9, c[0x0][0x380] ;  /* 0x0000e000ff098b82 */ /* 0x000e640000000800 */
[----:B-1----:R-:W-:-:S04]  /*0150*/  @!P0 FFMA R2, R2, R7, R9 ;  /* 0x0000000702028223 */ /* 0x002fc80000000009 */
[----:B------:R-:W-:Y:S01]  /*0160*/  @!P0 FFMA R0, R2, R2, 4 ;  /* 0x4080000002008423 */ /* 0x000fe20000000002 */
[----:B------:R-:W-:Y:S02]  /*0170*/  IADD3 R2, PT, PT, R3, 0x20, RZ ;  /* 0x0000002003027810 */ /* 0x000fe40007ffe0ff */
[----:B------:R-:W-:Y:S01]  /*0180*/  ISETP.NE.AND P0, PT, R11, RZ, PT ;  /* 0x000000ff0b00720c */ /* 0x000fe20003f05270 */
[----:B0-----:R-:W-:Y:S01]  /*0190*/  FADD R7, R5, R0 ;  /* 0x0000000005077221 */ /* 0x001fe20000000000 */
[----:B------:R-:W-:Y:S01]  /*01a0*/  LOP3.LUT R2, R2, 0x7c, RZ, 0xc0, !PT ;  /* 0x0000007c02027812 */ /* 0x000fe200078ec0ff */
[----:B------:R-:W-:-:S03]  /*01b0*/  VIADD R0, R3, 0x10 ;  /* 0x0000001003007836 */ /* 0x000fc60000000000 */
[----:B------:R-:W-:Y:S02]  /*01c0*/  STS [R4+UR4], R7 ;  /* 0x0000000704007988 */ /* 0x000fe40008000804 */
[----:B------:R-:W-:Y:S02]  /*01d0*/  LOP3.LUT R0, R0, 0x7c, RZ, 0xc0, !PT ;  /* 0x0000007c00007812 */ /* 0x000fe400078ec0ff */
[----:B------:R-:W0:Y:S02]  /*01e0*/  LDS R2, [R2+UR4] ;  /* 0x0000000402027984 */ /* 0x000e240008000800 */
[----:B0-----:R-:W-:Y:S01]  /*01f0*/  FADD R5, R7, R2 ;  /* 0x0000000207057221 */ /* 0x001fe20000000000 */
[----:B------:R-:W-:-:S04]  /*0200*/  VIADD R2, R3, 0x4 ;  /* 0x0000000403027836 */ /* 0x000fc80000000000 */
[----:B------:R-:W-:Y:S01]  /*0210*/  STS [R4+UR4], R5 ;  /* 0x0000000504007988 */ /* 0x000fe20008000804 */
[----:B------:R-:W-:-:S03]  /*0220*/  LOP3.LUT R2, R2, 0x7c, RZ, 0xc0, !PT ;  /* 0x0000007c02027812 */ /* 0x000fc600078ec0ff */
[----:B------:R-:W0:Y:S02]  /*0230*/  LDS R0, [R0+UR4] ;  /* 0x0000000400007984 */ /* 0x000e240008000800 */
[----:B0-----:R-:W-:-:S05]  /*0240*/  FADD R9, R5, R0 ;  /* 0x0000000005097221 */ /* 0x001fca0000000000 */
[----:B------:R-:W-:Y:S04]  /*0250*/  STS [R4+UR4], R9 ;  /* 0x0000000904007988 */ /* 0x000fe80008000804 */
[----:B------:R-:W0:Y:S02]  /*0260*/  LDS R6, [R6+UR4] ;  /* 0x0000000406067984 */ /* 0x000e240008000800 */
[----:B0-----:R-:W-:-:S05]  /*0270*/  FADD R3, R9, R6 ;  /* 0x0000000609037221 */ /* 0x001fca0000000000 */
[----:B------:R-:W-:Y:S04]  /*0280*/  STS [R4+UR4], R3 ;  /* 0x0000000304007988 */ /* 0x000fe80008000804 */
[----:B------:R-:W0:Y:S02]  /*0290*/  LDS R2, [R2+UR4] ;  /* 0x0000000402027984 */ /* 0x000e240008000800 */
[----:B0-----:R-:W-:-:S05]  /*02a0*/  FADD R5, R3, R2 ;  /* 0x0000000203057221 */ /* 0x001fca0000000000 */
[----:B------:R0:W-:Y:S01]  /*02b0*/  STS [R4+UR4], R5 ;  /* 0x0000000504007988 */ /* 0x0001e20008000804 */
[----:B------:R-:W-:Y:S05]  /*02c0*/  @P0 EXIT ;  /* 0x000000000000094d */ /* 0x000fea0003800000 */
[----:B------:R-:W1:Y:S01]  /*02d0*/  LDC.64 R2, c[0x0][0x390] ;  /* 0x0000e400ff027b82 */ /* 0x000e620000000a00 */
[----:B------:R-:W1:Y:S02]  /*02e0*/  LDCU.64 UR4, c[0x0][0x358] ;  /* 0x00006b00ff0477ac */ /* 0x000e640008000a00 */
[----:B-1----:R-:W-:Y:S01]  /*02f0*/  REDG.E.ADD.F32.FTZ.RN.STRONG.GPU desc[UR4][R2.64], R5 ;  /* 0x00000005020079a6 */ /* 0x002fe2000c12f304 */
[----:B------:R-:W-:Y:S05]  /*0300*/  EXIT ;  /* 0x000000000000794d */ /* 0x000fea0003800000 */
.L_x_0:
[----:B------:R-:W-:-:S00]  /*0310*/  BRA `(.L_x_0) ;  /* 0xfffffffc00fc7947 */ /* 0x000fc0000383ffff */
[----:B------:R-:W-:-:S00]  /*0320*/  NOP ;  /* 0x0000000000007918 */ /* 0x000fc00000000000 */
        /* <DEDUP_REMOVED lines=13> */
.L_x_1:


//--------------------- .nv.shared._Z8Dev_trapfffiPf --------------------------
	.section	.nv.shared._Z8Dev_trapfffiPf,"aw",@nobits
	.sectionflags	@""
	.align	4
.nv.shared._Z8Dev_trapfffiPf:
	.zero		1152


//--------------------- .nv.shared.reserved.0     --------------------------
	.section	.nv.shared.reserved.0,"aw",@nobits
	.weak		__nv_reservedSMEM_offset_0_alias
	.size		__nv_reservedSMEM_offset_0_alias, 0, 64
	.other		__nv_reservedSMEM_offset_0_alias,@"STO_CUDA_RESERVED_SHARED STV_DEFAULT"
__nv_reservedSMEM_offset_0_alias:
	.zero		0
	.zero		64


//--------------------- .nv.constant0._Z8Dev_trapfffiPf --------------------------
	.section	.nv.constant0._Z8Dev_trapfffiPf,"a",@progbits
	.sectionflags	@""
	.align	4
.nv.constant0._Z8Dev_trapfffiPf:
	.zero		920


//--------------------- SYMBOLS --------------------------

	.type		.nv.reservedSmem.offset0,@object
	.size		.nv.reservedSmem.offset0,0x4
	.type		.nv.reservedSmem.cap,@object
	.size		.nv.reservedSmem.cap,0x4
